//
// Generated by NVIDIA NVVM Compiler
//
// Compiler Build ID: CL-36424714
// Cuda compilation tools, release 13.0, V13.0.88
// Based on NVVM 20.0.0
//

.version 9.0
.target sm_100
.address_size 64

	// .globl	_Z7mysgemmiiiPKfS0_Pf
// _ZZ7mysgemmiiiPKfS0_PfE1h has been demoted
// _ZZ7mysgemmiiiPKfS0_PfE1v has been demoted

.visible .entry _Z7mysgemmiiiPKfS0_Pf(
	.param .u32 _Z7mysgemmiiiPKfS0_Pf_param_0,
	.param .u32 _Z7mysgemmiiiPKfS0_Pf_param_1,
	.param .u32 _Z7mysgemmiiiPKfS0_Pf_param_2,
	.param .u64 .ptr .align 1 _Z7mysgemmiiiPKfS0_Pf_param_3,
	.param .u64 .ptr .align 1 _Z7mysgemmiiiPKfS0_Pf_param_4,
	.param .u64 .ptr .align 1 _Z7mysgemmiiiPKfS0_Pf_param_5
)
{
	.reg .pred 	%p<16>;
	.reg .b32 	%r<44>;
	.reg .b32 	%f<67>;
	.reg .b64 	%rd<13>;
	// demoted variable
	.shared .align 4 .b8 _ZZ7mysgemmiiiPKfS0_PfE1h[1024];
	// demoted variable
	.shared .align 4 .b8 _ZZ7mysgemmiiiPKfS0_PfE1v[1024];
	ld.param.u32 	%r23, [_Z7mysgemmiiiPKfS0_Pf_param_0];
	ld.param.u32 	%r24, [_Z7mysgemmiiiPKfS0_Pf_param_1];
	ld.param.u32 	%r25, [_Z7mysgemmiiiPKfS0_Pf_param_2];
	ld.param.u64 	%rd3, [_Z7mysgemmiiiPKfS0_Pf_param_3];
	ld.param.u64 	%rd4, [_Z7mysgemmiiiPKfS0_Pf_param_4];
	ld.param.u64 	%rd5, [_Z7mysgemmiiiPKfS0_Pf_param_5];
	mov.u32 	%r26, %ctaid.y;
	mov.u32 	%r27, %ntid.y;
	mov.u32 	%r41, %tid.y;
	mad.lo.s32 	%r2, %r26, %r27, %r41;
	mov.u32 	%r28, %ctaid.x;
	mov.u32 	%r29, %ntid.x;
	mov.u32 	%r39, %tid.x;
	mad.lo.s32 	%r4, %r28, %r29, %r39;
	setp.lt.s32 	%p2, %r25, -15;
	mov.f32 	%f65, 0f00000000;
	@%p2 bra 	$L__BB0_9;
	shr.s32 	%r30, %r25, 31;
	shr.u32 	%r31, %r30, 28;
	add.s32 	%r32, %r25, %r31;
	shr.s32 	%r33, %r32, 4;
	neg.s32 	%r43, %r33;
	setp.lt.s32 	%p3, %r2, %r23;
	shl.b32 	%r34, %r41, 6;
	mov.u32 	%r35, _ZZ7mysgemmiiiPKfS0_PfE1h;
	add.s32 	%r5, %r35, %r34;
	shl.b32 	%r36, %r39, 2;
	add.s32 	%r6, %r5, %r36;
	setp.lt.s32 	%p4, %r4, %r24;
	mov.u32 	%r37, _ZZ7mysgemmiiiPKfS0_PfE1v;
	add.s32 	%r8, %r37, %r36;
	add.s32 	%r7, %r8, %r34;
	and.pred  	%p1, %p3, %p4;
	mad.lo.s32 	%r42, %r41, %r24, %r4;
	shl.b32 	%r11, %r24, 4;
	mad.lo.s32 	%r40, %r25, %r2, %r39;
	cvta.to.global.u64 	%rd1, %rd3;
	cvta.to.global.u64 	%rd2, %rd4;
	mov.f32 	%f65, 0f00000000;
	not.pred 	%p11, %p1;
$L__BB0_2:
	setp.ge.s32 	%p5, %r2, %r23;
	setp.ge.u32 	%p6, %r39, %r25;
	mov.f32 	%f63, 0f00000000;
	or.pred  	%p7, %p5, %p6;
	@%p7 bra 	$L__BB0_4;
	mul.wide.u32 	%rd6, %r40, 4;
	add.s64 	%rd7, %rd1, %rd6;
	ld.global.f32 	%f63, [%rd7];
$L__BB0_4:
	setp.ge.s32 	%p8, %r4, %r24;
	st.shared.f32 	[%r6], %f63;
	setp.ge.u32 	%p9, %r41, %r25;
	mov.f32 	%f64, 0f00000000;
	or.pred  	%p10, %p8, %p9;
	@%p10 bra 	$L__BB0_6;
	mul.wide.u32 	%rd8, %r42, 4;
	add.s64 	%rd9, %rd2, %rd8;
	ld.global.f32 	%f64, [%rd9];
$L__BB0_6:
	st.shared.f32 	[%r7], %f64;
	bar.sync 	0;
	@%p11 bra 	$L__BB0_8;
	ld.shared.f32 	%f13, [%r5];
	ld.shared.f32 	%f14, [%r8];
	fma.rn.f32 	%f15, %f13, %f14, %f65;
	ld.shared.f32 	%f16, [%r5+4];
	ld.shared.f32 	%f17, [%r8+64];
	fma.rn.f32 	%f18, %f16, %f17, %f15;
	ld.shared.f32 	%f19, [%r5+8];
	ld.shared.f32 	%f20, [%r8+128];
	fma.rn.f32 	%f21, %f19, %f20, %f18;
	ld.shared.f32 	%f22, [%r5+12];
	ld.shared.f32 	%f23, [%r8+192];
	fma.rn.f32 	%f24, %f22, %f23, %f21;
	ld.shared.f32 	%f25, [%r5+16];
	ld.shared.f32 	%f26, [%r8+256];
	fma.rn.f32 	%f27, %f25, %f26, %f24;
	ld.shared.f32 	%f28, [%r5+20];
	ld.shared.f32 	%f29, [%r8+320];
	fma.rn.f32 	%f30, %f28, %f29, %f27;
	ld.shared.f32 	%f31, [%r5+24];
	ld.shared.f32 	%f32, [%r8+384];
	fma.rn.f32 	%f33, %f31, %f32, %f30;
	ld.shared.f32 	%f34, [%r5+28];
	ld.shared.f32 	%f35, [%r8+448];
	fma.rn.f32 	%f36, %f34, %f35, %f33;
	ld.shared.f32 	%f37, [%r5+32];
	ld.shared.f32 	%f38, [%r8+512];
	fma.rn.f32 	%f39, %f37, %f38, %f36;
	ld.shared.f32 	%f40, [%r5+36];
	ld.shared.f32 	%f41, [%r8+576];
	fma.rn.f32 	%f42, %f40, %f41, %f39;
	ld.shared.f32 	%f43, [%r5+40];
	ld.shared.f32 	%f44, [%r8+640];
	fma.rn.f32 	%f45, %f43, %f44, %f42;
	ld.shared.f32 	%f46, [%r5+44];
	ld.shared.f32 	%f47, [%r8+704];
	fma.rn.f32 	%f48, %f46, %f47, %f45;
	ld.shared.f32 	%f49, [%r5+48];
	ld.shared.f32 	%f50, [%r8+768];
	fma.rn.f32 	%f51, %f49, %f50, %f48;
	ld.shared.f32 	%f52, [%r5+52];
	ld.shared.f32 	%f53, [%r8+832];
	fma.rn.f32 	%f54, %f52, %f53, %f51;
	ld.shared.f32 	%f55, [%r5+56];
	ld.shared.f32 	%f56, [%r8+896];
	fma.rn.f32 	%f57, %f55, %f56, %f54;
	ld.shared.f32 	%f58, [%r5+60];
	ld.shared.f32 	%f59, [%r8+960];
	fma.rn.f32 	%f65, %f58, %f59, %f57;
$L__BB0_8:
	bar.sync 	0;
	add.s32 	%r43, %r43, 1;
	add.s32 	%r42, %r42, %r11;
	add.s32 	%r41, %r41, 16;
	add.s32 	%r40, %r40, 16;
	add.s32 	%r39, %r39, 16;
	setp.ne.s32 	%p12, %r43, 1;
	@%p12 bra 	$L__BB0_2;
$L__BB0_9:
	setp.ge.s32 	%p13, %r2, %r23;
	setp.ge.s32 	%p14, %r4, %r24;
	or.pred  	%p15, %p13, %p14;
	@%p15 bra 	$L__BB0_11;
	mad.lo.s32 	%r38, %r24, %r2, %r4;
	cvta.to.global.u64 	%rd10, %rd5;
	mul.wide.s32 	%rd11, %r38, 4;
	add.s64 	%rd12, %rd10, %rd11;
	ld.global.f32 	%f60, [%rd12];
	add.f32 	%f61, %f65, %f60;
	st.global.f32 	[%rd12], %f61;
$L__BB0_11:
	ret;

}


// ===== COMPILED SASS (sm_100) =====

	.target	sm_100

	.elftype	@"ET_EXEC"


//--------------------- .note.nv.tkinfo           --------------------------
	.section	.note.nv.tkinfo,"",@"SHT_NOTE"
	.sectionflags	@"SHF_NOTE_NV_TKINFO"
	.tkinfo
        /*0018*/ 	.word	0x00000002
        /*0030*/ 	.string	""
        /*0030*/ 	.string	"ptxas"
        /*0030*/ 	.string	"Cuda compilation tools, release 13.0, V13.0.88"
        /*0030*/ 	.string	"Build cuda_13.0.r13.0/compiler.36424714_0"
        /*0030*/ 	.string	"-arch sm_100 -m 64 "



//--------------------- .note.nv.cuinfo           --------------------------
	.section	.note.nv.cuinfo,"",@"SHT_NOTE"
	.sectionflags	@"SHF_NOTE_NV_CUINFO"
        /*0018*/ 	.short	0x0002
        /*001a*/ 	.short	0x0064
        /*001c*/ 	.short	0x0082
	.zero		2


//--------------------- .nv.info                  --------------------------
	.section	.nv.info,"",@"SHT_CUDA_INFO"
	.align	4


	//----- nvinfo : EIATTR_REGCOUNT
	.align		4
        /*0000*/ 	.byte	0x04, 0x2f
        /*0002*/ 	.short	(.L_1 - .L_0)
	.align		4
.L_0:
        /*0004*/ 	.word	index@(_Z7mysgemmiiiPKfS0_Pf)
        /*0008*/ 	.word	0x00000020


	//----- nvinfo : EIATTR_FRAME_SIZE
	.align		4
.L_1:
        /*000c*/ 	.byte	0x04, 0x11
        /*000e*/ 	.short	(.L_3 - .L_2)
	.align		4
.L_2:
        /*0010*/ 	.word	index@(_Z7mysgemmiiiPKfS0_Pf)
        /*0014*/ 	.word	0x00000000


	//----- nvinfo : EIATTR_MIN_STACK_SIZE
	.align		4
.L_3:
        /*0018*/ 	.byte	0x04, 0x12
        /*001a*/ 	.short	(.L_5 - .L_4)
	.align		4
.L_4:
        /*001c*/ 	.word	index@(_Z7mysgemmiiiPKfS0_Pf)
        /*0020*/ 	.word	0x00000000
.L_5:


//--------------------- .nv.compat                --------------------------
	.section	.nv.compat,"",@"SHT_CUDA_COMPAT_INFO"
	.align	4
        /*0000*/ 	.byte	0x02, 0x09, 0x00, 0x00, 0x02, 0x02, 0x01, 0x00, 0x02, 0x05, 0x05, 0x00, 0x03, 0x07, 0x01, 0x01
        /*0010*/ 	.byte	0x02, 0x03, 0x00, 0x00, 0x02, 0x06, 0x01, 0x00, 0x04, 0x0b, 0x08, 0x00, 0x09, 0x00, 0x00, 0x00
        /*0020*/ 	.byte	0x00, 0x00, 0x00, 0x00


//--------------------- .nv.info._Z7mysgemmiiiPKfS0_Pf --------------------------
	.section	.nv.info._Z7mysgemmiiiPKfS0_Pf,"",@"SHT_CUDA_INFO"
	.sectionflags	@""
	.align	4


	//----- nvinfo : EIATTR_CUDA_API_VERSION
	.align		4
        /*0000*/ 	.byte	0x04, 0x37
        /*0002*/ 	.short	(.L_7 - .L_6)
.L_6:
        /*0004*/ 	.word	0x00000082


	//----- nvinfo : EIATTR_KPARAM_INFO
	.align		4
.L_7:
        /*0008*/ 	.byte	0x04, 0x17
        /*000a*/ 	.short	(.L_9 - .L_8)
.L_8:
        /*000c*/ 	.word	0x00000000
        /*0010*/ 	.short	0x0005
        /*0012*/ 	.short	0x0020
        /*0014*/ 	.byte	0x00, 0xf5, 0x21, 0x00


	//----- nvinfo : EIATTR_KPARAM_INFO
	.align		4
.L_9:
        /*0018*/ 	.byte	0x04, 0x17
        /*001a*/ 	.short	(.L_11 - .L_10)
.L_10:
        /*001c*/ 	.word	0x00000000
        /*0020*/ 	.short	0x0004
        /*0022*/ 	.short	0x0018
        /*0024*/ 	.byte	0x00, 0xf5, 0x21, 0x00


	//----- nvinfo : EIATTR_KPARAM_INFO
	.align		4
.L_11:
        /*0028*/ 	.byte	0x04, 0x17
        /*002a*/ 	.short	(.L_13 - .L_12)
.L_12:
        /*002c*/ 	.word	0x00000000
        /*0030*/ 	.short	0x0003
        /*0032*/ 	.short	0x0010
        /*0034*/ 	.byte	0x00, 0xf5, 0x21, 0x00


	//----- nvinfo : EIATTR_KPARAM_INFO
	.align		4
.L_13:
        /*0038*/ 	.byte	0x04, 0x17
        /*003a*/ 	.short	(.L_15 - .L_14)
.L_14:
        /*003c*/ 	.word	0x00000000
        /*0040*/ 	.short	0x0002
        /*0042*/ 	.short	0x0008
        /*0044*/ 	.byte	0x00, 0xf0, 0x11, 0x00


	//----- nvinfo : EIATTR_KPARAM_INFO
	.align		4
.L_15:
        /*0048*/ 	.byte	0x04, 0x17
        /*004a*/ 	.short	(.L_17 - .L_16)
.L_16:
        /*004c*/ 	.word	0x00000000
        /*0050*/ 	.short	0x0001
        /*0052*/ 	.short	0x0004
        /*0054*/ 	.byte	0x00, 0xf0, 0x11, 0x00


	//----- nvinfo : EIATTR_KPARAM_INFO
	.align		4
.L_17:
        /*0058*/ 	.byte	0x04, 0x17
        /*005a*/ 	.short	(.L_19 - .L_18)
.L_18:
        /*005c*/ 	.word	0x00000000
        /*0060*/ 	.short	0x0000
        /*0062*/ 	.short	0x0000
        /*0064*/ 	.byte	0x00, 0xf0, 0x11, 0x00


	//----- nvinfo : EIATTR_SPARSE_MMA_MASK
	.align		4
.L_19:
        /*0068*/ 	.byte	0x03, 0x50
        /*006a*/ 	.short	0x0000


	//----- nvinfo : EIATTR_MAXREG_COUNT
	.align		4
        /*006c*/ 	.byte	0x03, 0x1b
        /*006e*/ 	.short	0x00ff


	//----- nvinfo : EIATTR_NUM_BARRIERS
	.align		4
        /*0070*/ 	.byte	0x02, 0x4c
        /*0072*/ 	.byte	0x01
	.zero		1


	//----- nvinfo : EIATTR_MERCURY_ISA_VERSION
	.align		4
        /*0074*/ 	.byte	0x03, 0x5f
        /*0076*/ 	.short	0x0101


	//----- nvinfo : EIATTR_VRC_CTA_INIT_COUNT
	.align		4
        /*0078*/ 	.byte	0x02, 0x4a
	.zero		1
	.zero		1


	//----- nvinfo : EIATTR_EXIT_INSTR_OFFSETS
	.align		4
        /*007c*/ 	.byte	0x04, 0x1c
        /*007e*/ 	.short	(.L_21 - .L_20)


	//   ....[0]....
.L_20:
        /*0080*/ 	.word	0x00000640


	//   ....[1]....
        /*0084*/ 	.word	0x000006b0


	//----- nvinfo : EIATTR_CRS_STACK_SIZE
	.align		4
.L_21:
        /*0088*/ 	.byte	0x04, 0x1e
        /*008a*/ 	.short	(.L_23 - .L_22)
.L_22:
        /*008c*/ 	.word	0x00000000


	//----- nvinfo : EIATTR_CBANK_PARAM_SIZE
	.align		4
.L_23:
        /*0090*/ 	.byte	0x03, 0x19
        /*0092*/ 	.short	0x0028


	//----- nvinfo : EIATTR_PARAM_CBANK
	.align		4
        /*0094*/ 	.byte	0x04, 0x0a
        /*0096*/ 	.short	(.L_25 - .L_24)
	.align		4
.L_24:
        /*0098*/ 	.word	index@(.nv.constant0._Z7mysgemmiiiPKfS0_Pf)
        /*009c*/ 	.short	0x0380
        /*009e*/ 	.short	0x0028


	//----- nvinfo : EIATTR_SW_WAR
	.align		4
.L_25:
        /*00a0*/ 	.byte	0x04, 0x36
        /*00a2*/ 	.short	(.L_27 - .L_26)
.L_26:
        /*00a4*/ 	.word	0x00000008
.L_27:


//--------------------- .nv.callgraph             --------------------------
	.section	.nv.callgraph,"",@"SHT_CUDA_CALLGRAPH"
	.align	4
	.sectionentsize	8
	.align		4
        /*0000*/ 	.word	0x00000000
	.align		4
        /*0004*/ 	.word	0xffffffff
	.align		4
        /*0008*/ 	.word	0x00000000
	.align		4
        /*000c*/ 	.word	0xfffffffe
	.align		4
        /*0010*/ 	.word	0x00000000
	.align		4
        /*0014*/ 	.word	0xfffffffd
	.align		4
        /*0018*/ 	.word	0x00000000
	.align		4
        /*001c*/ 	.word	0xfffffffc


//--------------------- .text._Z7mysgemmiiiPKfS0_Pf --------------------------
	.section	.text._Z7mysgemmiiiPKfS0_Pf,"ax",@progbits
	.align	128
        .global         _Z7mysgemmiiiPKfS0_Pf
        .type           _Z7mysgemmiiiPKfS0_Pf,@function
        .size           _Z7mysgemmiiiPKfS0_Pf,(.L_x_5 - _Z7mysgemmiiiPKfS0_Pf)
        .other          _Z7mysgemmiiiPKfS0_Pf,@"STO_CUDA_ENTRY STV_DEFAULT"
_Z7mysgemmiiiPKfS0_Pf:
.text._Z7mysgemmiiiPKfS0_Pf:
[----:B------:R-:W-:Y:S01]  /*0000*/  LDC R1, c[0x0][0x37c] ;  /* 0x0000df00ff017b82 */ /* 0x000fe20000000800 */
[----:B------:R-:W0:Y:S01]  /*0010*/  S2R R12, SR_TID.Y ;  /* 0x00000000000c7919 */ /* 0x000e220000002200 */
[----:B------:R-:W1:Y:S06]  /*0020*/  LDCU UR10, c[0x0][0x388] ;  /* 0x00007100ff0a77ac */ /* 0x000e6c0008000800 */
[----:B------:R-:W0:Y:S01]  /*0030*/  LDC R0, c[0x0][0x364] ;  /* 0x0000d900ff007b82 */ /* 0x000e220000000800 */
[----:B------:R-:W-:Y:S01]  /*0040*/  HFMA2 R21, -RZ, RZ, 0, 0 ;  /* 0x00000000ff157431 */ /* 0x000fe200000001ff */
[----:B------:R-:W2:Y:S01]  /*0050*/  S2R R13, SR_TID.X ;  /* 0x00000000000d7919 */ /* 0x000ea20000002100 */
[----:B------:R-:W3:Y:S05]  /*0060*/  LDCU.64 UR8, c[0x0][0x358] ;  /* 0x00006b00ff0877ac */ /* 0x000eea0008000a00 */
[----:B------:R-:W0:Y:S08]  /*0070*/  S2UR UR4, SR_CTAID.Y ;  /* 0x00000000000479c3 */ /* 0x000e300000002600 */
[----:B------:R-:W2:Y:S01]  /*0080*/  S2UR UR5, SR_CTAID.X ;  /* 0x00000000000579c3 */ /* 0x000ea20000002500 */
[----:B-1----:R-:W-:-:S07]  /*0090*/  UISETP.GE.AND UP0, UPT, UR10, -0xf, UPT ;  /* 0xfffffff10a00788c */ /* 0x002fce000bf06270 */
[----:B------:R-:W2:Y:S01]  /*00a0*/  LDC R3, c[0x0][0x360] ;  /* 0x0000d800ff037b82 */ /* 0x000ea20000000800 */
[----:B0-----:R-:W-:Y:S02]  /*00b0*/  IMAD R0, R0, UR4, R12 ;  /* 0x0000000400007c24 */ /* 0x001fe4000f8e020c */
[----:B--2---:R-:W-:Y:S01]  /*00c0*/  IMAD R3, R3, UR5, R13 ;  /* 0x0000000503037c24 */ /* 0x004fe2000f8e020d */
[----:B---3--:R-:W-:Y:S06]  /*00d0*/  BRA.U !UP0, `(.L_x_0) ;  /* 0x00000005084c7547 */ /* 0x008fec000b800000 */
[----:B------:R-:W0:Y:S01]  /*00e0*/  S2UR UR7, SR_CgaCtaId ;  /* 0x00000000000779c3 */ /* 0x000e220000008800 */
[----:B------:R-:W1:Y:S01]  /*00f0*/  LDCU.64 UR12, c[0x0][0x380] ;  /* 0x00007000ff0c77ac */ /* 0x000e620008000a00 */
[----:B------:R-:W-:Y:S01]  /*0100*/  MOV R21, RZ ;  /* 0x000000ff00157202 */ /* 0x000fe20000000f00 */
[----:B------:R-:W-:Y:S01]  /*0110*/  IMAD R16, R0, UR10, R13 ;  /* 0x0000000a00107c24 */ /* 0x000fe2000f8e020d */
[----:B------:R-:W-:Y:S01]  /*0120*/  UMOV UR5, 0x400 ;  /* 0x0000040000057882 */ /* 0x000fe20000000000 */
[----:B------:R-:W-:-:S03]  /*0130*/  USHF.R.S32.HI UR4, URZ, 0x1f, UR10 ;  /* 0x0000001fff047899 */ /* 0x000fc6000801140a */
[----:B------:R-:W2:Y:S01]  /*0140*/  LDC R2, c[0x0][0x384] ;  /* 0x0000e100ff027b82 */ /* 0x000ea20000000800 */
[----:B------:R-:W-:Y:S02]  /*0150*/  UIADD3 UR6, UPT, UPT, UR5, 0x400, URZ ;  /* 0x0000040005067890 */ /* 0x000fe4000fffe0ff */
[----:B------:R-:W-:Y:S01]  /*0160*/  ULEA.HI UR4, UR4, UR10, URZ, 0x4 ;  /* 0x0000000a04047291 */ /* 0x000fe2000f8f20ff */
[----:B------:R-:W3:Y:S03]  /*0170*/  LDCU UR11, c[0x0][0x388] ;  /* 0x00007100ff0b77ac */ /* 0x000ee60008000800 */
[----:B------:R-:W-:Y:S01]  /*0180*/  USHF.R.S32.HI UR4, URZ, 0x4, UR4 ;  /* 0x00000004ff047899 */ /* 0x000fe20008011404 */
[----:B-1----:R-:W-:Y:S01]  /*0190*/  ISETP.GE.AND P0, PT, R3, UR13, PT ;  /* 0x0000000d03007c0c */ /* 0x002fe2000bf06270 */
[----:B------:R-:W-:Y:S01]  /*01a0*/  IMAD R15, R12, UR13, R3 ;  /* 0x0000000d0c0f7c24 */ /* 0x000fe2000f8e0203 */
[----:B------:R-:W1:Y:S02]  /*01b0*/  LDCU UR14, c[0x0][0x380] ;  /* 0x00007000ff0e77ac */ /* 0x000e640008000800 */
[----:B------:R-:W-:Y:S01]  /*01c0*/  ISETP.LT.AND P0, PT, R0, UR12, !P0 ;  /* 0x0000000c00007c0c */ /* 0x000fe2000c701270 */
[----:B0-----:R-:W-:-:S02]  /*01d0*/  ULEA UR5, UR7, UR5, 0x18 ;  /* 0x0000000507057291 */ /* 0x001fc4000f8ec0ff */
[----:B------:R-:W-:Y:S02]  /*01e0*/  ULEA UR6, UR7, UR6, 0x18 ;  /* 0x0000000607067291 */ /* 0x000fe4000f8ec0ff */
[----:B------:R-:W-:Y:S02]  /*01f0*/  UIADD3 UR4, UPT, UPT, -UR4, URZ, URZ ;  /* 0x000000ff04047290 */ /* 0x000fe4000fffe1ff */
[C---:B------:R-:W-:Y:S02]  /*0200*/  LEA R14, R12.reuse, UR5, 0x6 ;  /* 0x000000050c0e7c11 */ /* 0x040fe4000f8e30ff */
[C---:B------:R-:W-:Y:S02]  /*0210*/  LEA R17, R13.reuse, UR6, 0x2 ;  /* 0x000000060d117c11 */ /* 0x040fe4000f8e10ff */
[----:B------:R-:W-:Y:S02]  /*0220*/  LEA R18, R13, R14, 0x2 ;  /* 0x0000000e0d127211 */ /* 0x000fe400078e10ff */
[----:B---3--:R-:W-:-:S07]  /*0230*/  LEA R19, R12, R17, 0x6 ;  /* 0x000000110c137211 */ /* 0x008fce00078e30ff */
.L_x_3:
[----:B------:R-:W-:Y:S02]  /*0240*/  ISETP.GE.U32.AND P2, PT, R13, UR11, PT ;  /* 0x0000000b0d007c0c */ /* 0x000fe4000bf46070 */
[----:B0-----:R-:W-:Y:S02]  /*0250*/  CS2R R8, SRZ ;  /* 0x0000000000087805 */ /* 0x001fe4000001ff00 */
[----:B------:R-:W-:Y:S02]  /*0260*/  ISETP.GE.U32.AND P1, PT, R12, UR11, PT ;  /* 0x0000000b0c007c0c */ /* 0x000fe4000bf26070 */
[----:B-1----:R-:W-:Y:S02]  /*0270*/  ISETP.GE.OR P2, PT, R0, UR14, P2 ;  /* 0x0000000e00007c0c */ /* 0x002fe40009746670 */
[----:B--2---:R-:W-:-:S11]  /*0280*/  ISETP.GE.OR P1, PT, R3, R2, P1 ;  /* 0x000000020300720c */ /* 0x004fd60000f26670 */
[----:B------:R-:W0:Y:S08]  /*0290*/  @!P2 LDC.64 R6, c[0x0][0x390] ;  /* 0x0000e400ff06ab82 */ /* 0x000e300000000a00 */
[----:B------:R-:W1:Y:S01]  /*02a0*/  @!P1 LDC.64 R4, c[0x0][0x398] ;  /* 0x0000e600ff049b82 */ /* 0x000e620000000a00 */
[----:B0-----:R-:W-:-:S05]  /*02b0*/  @!P2 IMAD.WIDE.U32 R6, R16, 0x4, R6 ;  /* 0x000000041006a825 */ /* 0x001fca00078e0006 */
[----:B------:R-:W2:Y:S01]  /*02c0*/  @!P2 LDG.E R9, desc[UR8][R6.64] ;  /* 0x000000080609a981 */ /* 0x000ea2000c1e1900 */
[----:B-1----:R-:W-:-:S05]  /*02d0*/  @!P1 IMAD.WIDE.U32 R4, R15, 0x4, R4 ;  /* 0x000000040f049825 */ /* 0x002fca00078e0004 */
[----:B------:R-:W3:Y:S01]  /*02e0*/  @!P1 LDG.E R8, desc[UR8][R4.64] ;  /* 0x0000000804089981 */ /* 0x000ee2000c1e1900 */
[----:B------:R-:W-:Y:S03]  /*02f0*/  BSSY.RECONVERGENT B0, `(.L_x_1) ;  /* 0x0000029000007945 */ /* 0x000fe60003800200 */
[----:B--2---:R0:W-:Y:S04]  /*0300*/  STS [R18], R9 ;  /* 0x0000000912007388 */ /* 0x0041e80000000800 */
[----:B---3--:R0:W-:Y:S01]  /*0310*/  STS [R19], R8 ;  /* 0x0000000813007388 */ /* 0x0081e20000000800 */
[----:B------:R-:W-:Y:S06]  /*0320*/  BAR.SYNC.DEFER_BLOCKING 0x0 ;  /* 0x0000000000007b1d */ /* 0x000fec0000010000 */
[----:B------:R-:W-:Y:S05]  /*0330*/  @!P0 BRA `(.L_x_2) ;  /* 0x0000000000908947 */ /* 0x000fea0003800000 */
[----:B------:R-:W-:Y:S04]  /*0340*/  LDS R22, [R17] ;  /* 0x0000000011167984 */ /* 0x000fe80000000800 */
[----:B0-----:R-:W0:Y:S04]  /*0350*/  LDS.128 R8, [R14] ;  /* 0x000000000e087984 */ /* 0x001e280000000c00 */
[----:B------:R-:W1:Y:S04]  /*0360*/  LDS R29, [R17+0x40] ;  /* 0x00004000111d7984 */ /* 0x000e680000000800 */
[----:B------:R-:W2:Y:S04]  /*0370*/  LDS R27, [R17+0x80] ;  /* 0x00008000111b7984 */ /* 0x000ea80000000800 */
[----:B------:R-:W3:Y:S04]  /*0380*/  LDS R24, [R17+0xc0] ;  /* 0x0000c00011187984 */ /* 0x000ee80000000800 */
[----:B------:R-:W-:Y:S04]  /*0390*/  LDS R23, [R17+0x100] ;  /* 0x0001000011177984 */ /* 0x000fe80000000800 */
[----:B------:R-:W4:Y:S04]  /*03a0*/  LDS.128 R4, [R14+0x10] ;  /* 0x000010000e047984 */ /* 0x000f280000000c00 */
[----:B------:R-:W5:Y:S04]  /*03b0*/  LDS R20, [R17+0x140] ;  /* 0x0001400011147984 */ /* 0x000f680000000800 */
[----:B------:R-:W5:Y:S01]  /*03c0*/  LDS R25, [R17+0x180] ;  /* 0x0001800011197984 */ /* 0x000f620000000800 */
[----:B0-----:R-:W-:-:S03]  /*03d0*/  FFMA R8, R8, R22, R21 ;  /* 0x0000001608087223 */ /* 0x001fc60000000015 */
[----:B------:R-:W0:Y:S01]  /*03e0*/  LDS R22, [R17+0x1c0] ;  /* 0x0001c00011167984 */ /* 0x000e220000000800 */
[----:B-1----:R-:W-:-:S03]  /*03f0*/  FFMA R8, R29, R9, R8 ;  /* 0x000000091d087223 */ /* 0x002fc60000000008 */
[----:B------:R-:W-:Y:S01]  /*0400*/  LDS R21, [R17+0x200] ;  /* 0x0002000011157984 */ /* 0x000fe20000000800 */
[----:B--2---:R-:W-:-:S04]  /*0410*/  FFMA R27, R27, R10, R8 ;  /* 0x0000000a1b1b7223 */ /* 0x004fc80000000008 */
[----:B---3--:R-:W-:Y:S02]  /*0420*/  FFMA R27, R24, R11, R27 ;  /* 0x0000000b181b7223 */ /* 0x008fe4000000001b */
[----:B------:R-:W1:Y:S04]  /*0430*/  LDS.128 R8, [R14+0x20] ;  /* 0x000020000e087984 */ /* 0x000e680000000c00 */
[----:B------:R-:W2:Y:S01]  /*0440*/  LDS R24, [R17+0x240] ;  /* 0x0002400011187984 */ /* 0x000ea20000000800 */
[----:B----4-:R-:W-:-:S04]  /*0450*/  FFMA R23, R4, R23, R27 ;  /* 0x0000001704177223 */ /* 0x010fc8000000001b */
[----:B-----5:R-:W-:Y:S02]  /*0460*/  FFMA R20, R20, R5, R23 ;  /* 0x0000000514147223 */ /* 0x020fe40000000017 */
[----:B------:R-:W3:Y:S02]  /*0470*/  LDS R23, [R17+0x280] ;  /* 0x0002800011177984 */ /* 0x000ee40000000800 */
[----:B------:R-:W-:Y:S02]  /*0480*/  FFMA R25, R25, R6, R20 ;  /* 0x0000000619197223 */ /* 0x000fe40000000014 */
[----:B------:R-:W4:Y:S02]  /*0490*/  LDS R20, [R17+0x2c0] ;  /* 0x0002c00011147984 */ /* 0x000f240000000800 */
[----:B0-----:R-:W-:Y:S02]  /*04a0*/  FFMA R27, R22, R7, R25 ;  /* 0x00000007161b7223 */ /* 0x001fe40000000019 */
[----:B------:R-:W-:Y:S04]  /*04b0*/  LDS R25, [R17+0x300] ;  /* 0x0003000011197984 */ /* 0x000fe80000000800 */
[----:B------:R-:W0:Y:S04]  /*04c0*/  LDS.128 R4, [R14+0x30] ;  /* 0x000030000e047984 */ /* 0x000e280000000c00 */
[----:B------:R-:W5:Y:S01]  /*04d0*/  LDS R22, [R17+0x340] ;  /* 0x0003400011167984 */ /* 0x000f620000000800 */
[----:B-1----:R-:W-:-:S03]  /*04e0*/  FFMA R27, R8, R21, R27 ;  /* 0x00000015081b7223 */ /* 0x002fc6000000001b */
[----:B------:R-:W1:Y:S01]  /*04f0*/  LDS R21, [R17+0x380] ;  /* 0x0003800011157984 */ /* 0x000e620000000800 */
[----:B--2---:R-:W-:-:S03]  /*0500*/  FFMA R24, R24, R9, R27 ;  /* 0x0000000918187223 */ /* 0x004fc6000000001b */
[----:B------:R-:W2:Y:S01]  /*0510*/  LDS R8, [R17+0x3c0] ;  /* 0x0003c00011087984 */ /* 0x000ea20000000800 */
[----:B---3--:R-:W-:-:S04]  /*0520*/  FFMA R23, R23, R10, R24 ;  /* 0x0000000a17177223 */ /* 0x008fc80000000018 */
[----:B----4-:R-:W-:-:S04]  /*0530*/  FFMA R11, R20, R11, R23 ;  /* 0x0000000b140b7223 */ /* 0x010fc80000000017 */
[----:B0-----:R-:W-:-:S04]  /*0540*/  FFMA R11, R4, R25, R11 ;  /* 0x00000019040b7223 */ /* 0x001fc8000000000b */
[----:B-----5:R-:W-:-:S04]  /*0550*/  FFMA R22, R22, R5, R11 ;  /* 0x0000000516167223 */ /* 0x020fc8000000000b */
[----:B-1----:R-:W-:-:S04]  /*0560*/  FFMA R21, R21, R6, R22 ;  /* 0x0000000615157223 */ /* 0x002fc80000000016 */
[----:B--2---:R-:W-:-:S07]  /*0570*/  FFMA R21, R8, R7, R21 ;  /* 0x0000000708157223 */ /* 0x004fce0000000015 */
.L_x_2:
[----:B------:R-:W-:Y:S05]  /*0580*/  BSYNC.RECONVERGENT B0 ;  /* 0x0000000000007941 */ /* 0x000fea0003800200 */
.L_x_1:
[----:B------:R-:W-:Y:S01]  /*0590*/  BAR.SYNC.DEFER_BLOCKING 0x0 ;  /* 0x0000000000007b1d */ /* 0x000fe20000010000 */
[----:B------:R-:W-:Y:S01]  /*05a0*/  UIADD3 UR4, UPT, UPT, UR4, 0x1, URZ ;  /* 0x0000000104047890 */ /* 0x000fe2000fffe0ff */
[----:B------:R-:W-:Y:S02]  /*05b0*/  IADD3 R12, PT, PT, R12, 0x10, RZ ;  /* 0x000000100c0c7810 */ /* 0x000fe40007ffe0ff */
[----:B------:R-:W-:Y:S01]  /*05c0*/  IADD3 R13, PT, PT, R13, 0x10, RZ ;  /* 0x000000100d0d7810 */ /* 0x000fe20007ffe0ff */
[----:B------:R-:W-:Y:S01]  /*05d0*/  UISETP.NE.AND UP0, UPT, UR4, 0x1, UPT ;  /* 0x000000010400788c */ /* 0x000fe2000bf05270 */
[----:B------:R-:W-:Y:S02]  /*05e0*/  IADD3 R16, PT, PT, R16, 0x10, RZ ;  /* 0x0000001010107810 */ /* 0x000fe40007ffe0ff */
[----:B------:R-:W-:-:S06]  /*05f0*/  LEA R15, R2, R15, 0x4 ;  /* 0x0000000f020f7211 */ /* 0x000fcc00078e20ff */
[----:B------:R-:W-:Y:S05]  /*0600*/  BRA.U UP0, `(.L_x_3) ;  /* 0xfffffffd000c7547 */ /* 0x000fea000b83ffff */
.L_x_0:
[----:B------:R-:W1:Y:S02]  /*0610*/  LDCU.64 UR6, c[0x0][0x380] ;  /* 0x00007000ff0677ac */ /* 0x000e640008000a00 */
[----:B-1----:R-:W-:-:S04]  /*0620*/  ISETP.GE.AND P0, PT, R3, UR7, PT ;  /* 0x0000000703007c0c */ /* 0x002fc8000bf06270 */
[----:B------:R-:W-:-:S13]  /*0630*/  ISETP.GE.OR P0, PT, R0, UR6, P0 ;  /* 0x0000000600007c0c */ /* 0x000fda0008706670 */
[----:B------:R-:W-:Y:S05]  /*0640*/  @P0 EXIT ;  /* 0x000000000000094d */ /* 0x000fea0003800000 */
[----:B------:R-:W1:Y:S01]  /*0650*/  LDC.64 R4, c[0x0][0x3a0] ;  /* 0x0000e800ff047b82 */ /* 0x000e620000000a00 */
[----:B------:R-:W-:-:S04]  /*0660*/  IMAD R3, R0, UR7, R3 ;  /* 0x0000000700037c24 */ /* 0x000fc8000f8e0203 */
[----:B-1----:R-:W-:-:S05]  /*0670*/  IMAD.WIDE R2, R3, 0x4, R4 ;  /* 0x0000000403027825 */ /* 0x002fca00078e0204 */
[----:B------:R-:W2:Y:S02]  /*0680*/  LDG.E R0, desc[UR8][R2.64] ;  /* 0x0000000802007981 */ /* 0x000ea4000c1e1900 */
[----:B--2---:R-:W-:-:S05]  /*0690*/  FADD R21, R0, R21 ;  /* 0x0000001500157221 */ /* 0x004fca0000000000 */
[----:B------:R-:W-:Y:S01]  /*06a0*/  STG.E desc[UR8][R2.64], R21 ;  /* 0x0000001502007986 */ /* 0x000fe2000c101908 */
[----:B------:R-:W-:Y:S05]  /*06b0*/  EXIT ;  /* 0x000000000000794d */ /* 0x000fea0003800000 */
.L_x_4:
[----:B------:R-:W-:-:S00]  /*06c0*/  BRA `(.L_x_4) ;  /* 0xfffffffc00fc7947 */ /* 0x000fc0000383ffff */
[----:B------:R-:W-:-:S00]  /*06d0*/  NOP ;  /* 0x0000000000007918 */ /* 0x000fc00000000000 */
        /* <DEDUP_REMOVED lines=10> */
.L_x_5:


//--------------------- .nv.shared._Z7mysgemmiiiPKfS0_Pf --------------------------
	.section	.nv.shared._Z7mysgemmiiiPKfS0_Pf,"aw",@nobits
	.sectionflags	@""
	.align	4
.nv.shared._Z7mysgemmiiiPKfS0_Pf:
	.zero		3072


//--------------------- .nv.shared.reserved.0     --------------------------
	.section	.nv.shared.reserved.0,"aw",@nobits
	.weak		__nv_reservedSMEM_offset_0_alias
	.size		__nv_reservedSMEM_offset_0_alias, 0, 64
	.other		__nv_reservedSMEM_offset_0_alias,@"STO_CUDA_RESERVED_SHARED STV_DEFAULT"
__nv_reservedSMEM_offset_0_alias:
	.zero		0
	.zero		64


//--------------------- .nv.constant0._Z7mysgemmiiiPKfS0_Pf --------------------------
	.section	.nv.constant0._Z7mysgemmiiiPKfS0_Pf,"a",@progbits
	.sectionflags	@""
	.align	4
.nv.constant0._Z7mysgemmiiiPKfS0_Pf:
	.zero		936


//--------------------- SYMBOLS --------------------------

	.type		.nv.reservedSmem.offset0,@object
	.size		.nv.reservedSmem.offset0,0x4
	.type		.nv.reservedSmem.cap,@object
	.size		.nv.reservedSmem.cap,0x4
